	.headerflags	@"EF_CUDA_TEXMODE_UNIFIED EF_CUDA_64BIT_ADDRESS EF_CUDA_SM89 EF_CUDA_VIRTUAL_SM(EF_CUDA_SM89)"
	.elftype	@"ET_EXEC"


//--------------------- .nv.info                  --------------------------
	.section	.nv.info,"",@"SHT_CUDA_INFO"
	.align	4


	//----- nvinfo : EIATTR_REGCOUNT
	.align		4
        /*0000*/ 	.byte	0x04, 0x2f
        /*0002*/ 	.short	(.L_1 - .L_0)
	.align		4
.L_0:
        /*0004*/ 	.word	index@(triton_per_fused_add_mul_pow_reciprocal_select_sum_unsqueeze_19)
        /*0008*/ 	.word	0x00000012


	//----- nvinfo : EIATTR_FRAME_SIZE
	.align		4
.L_1:
        /*000c*/ 	.byte	0x04, 0x11
        /*000e*/ 	.short	(.L_3 - .L_2)
	.align		4
.L_2:
        /*0010*/ 	.word	index@(triton_per_fused_add_mul_pow_reciprocal_select_sum_unsqueeze_19)
        /*0014*/ 	.word	0x00000000


	//----- nvinfo : EIATTR_MIN_STACK_SIZE
	.align		4
.L_3:
        /*0018*/ 	.byte	0x04, 0x12
        /*001a*/ 	.short	(.L_5 - .L_4)
	.align		4
.L_4:
        /*001c*/ 	.word	index@(triton_per_fused_add_mul_pow_reciprocal_select_sum_unsqueeze_19)
        /*0020*/ 	.word	0x00000000
.L_5:


//--------------------- .nv.info.triton_per_fused_add_mul_pow_reciprocal_select_sum_unsqueeze_19 --------------------------
	.section	.nv.info.triton_per_fused_add_mul_pow_reciprocal_select_sum_unsqueeze_19,"",@"SHT_CUDA_INFO"
	.sectionflags	@""
	.align	4


	//----- nvinfo : EIATTR_CUDA_API_VERSION
	.align		4
        /*0000*/ 	.byte	0x04, 0x37
        /*0002*/ 	.short	(.L_7 - .L_6)
.L_6:
        /*0004*/ 	.word	0x00000080


	//----- nvinfo : EIATTR_PARAM_CBANK
	.align		4
.L_7:
        /*0008*/ 	.byte	0x04, 0x0a
        /*000a*/ 	.short	(.L_9 - .L_8)
	.align		4
.L_8:
        /*000c*/ 	.word	index@(.nv.constant0.triton_per_fused_add_mul_pow_reciprocal_select_sum_unsqueeze_19)
        /*0010*/ 	.short	0x0160
        /*0012*/ 	.short	0x0028


	//----- nvinfo : EIATTR_CBANK_PARAM_SIZE
	.align		4
.L_9:
        /*0014*/ 	.byte	0x03, 0x19
        /*0016*/ 	.short	0x0028


	//----- nvinfo : EIATTR_KPARAM_INFO
	.align		4
        /*0018*/ 	.byte	0x04, 0x17
        /*001a*/ 	.short	(.L_11 - .L_10)
.L_10:
        /*001c*/ 	.word	0x00000000
        /*0020*/ 	.short	0x0004
        /*0022*/ 	.short	0x0020
        /*0024*/ 	.byte	0x00, 0xf4, 0x21, 0x00


	//----- nvinfo : EIATTR_KPARAM_INFO
	.align		4
.L_11:
        /*0028*/ 	.byte	0x04, 0x17
        /*002a*/ 	.short	(.L_13 - .L_12)
.L_12:
        /*002c*/ 	.word	0x00000000
        /*0030*/ 	.short	0x0003
        /*0032*/ 	.short	0x0018
        /*0034*/ 	.byte	0x00, 0xf0, 0x11, 0x00


	//----- nvinfo : EIATTR_KPARAM_INFO
	.align		4
.L_13:
        /*0038*/ 	.byte	0x04, 0x17
        /*003a*/ 	.short	(.L_15 - .L_14)
.L_14:
        /*003c*/ 	.word	0x00000000
        /*0040*/ 	.short	0x0002
        /*0042*/ 	.short	0x0010
        /*0044*/ 	.byte	0x00, 0xf4, 0x21, 0x00


	//----- nvinfo : EIATTR_KPARAM_INFO
	.align		4
.L_15:
        /*0048*/ 	.byte	0x04, 0x17
        /*004a*/ 	.short	(.L_17 - .L_16)
.L_16:
        /*004c*/ 	.word	0x00000000
        /*0050*/ 	.short	0x0001
        /*0052*/ 	.short	0x0008
        /*0054*/ 	.byte	0x00, 0xf4, 0x21, 0x00


	//----- nvinfo : EIATTR_KPARAM_INFO
	.align		4
.L_17:
        /*0058*/ 	.byte	0x04, 0x17
        /*005a*/ 	.short	(.L_19 - .L_18)
.L_18:
        /*005c*/ 	.word	0x00000000
        /*0060*/ 	.short	0x0000
        /*0062*/ 	.short	0x0000
        /*0064*/ 	.byte	0x00, 0xf4, 0x21, 0x00


	//----- nvinfo : EIATTR_MAXREG_COUNT
	.align		4
.L_19:
        /*0068*/ 	.byte	0x03, 0x1b
        /*006a*/ 	.short	0x00ff


	//----- nvinfo : EIATTR_COOP_GROUP_MASK_REGIDS
	.align		4
        /*006c*/ 	.byte	0x04, 0x29
        /*006e*/ 	.short	(.L_21 - .L_20)


	//   ....[0]....
.L_20:
        /*0070*/ 	.word	0xffffffff


	//   ....[1]....
        /*0074*/ 	.word	0xffffffff


	//   ....[2]....
        /*0078*/ 	.word	0xffffffff


	//   ....[3]....
        /*007c*/ 	.word	0xffffffff


	//   ....[4]....
        /*0080*/ 	.word	0xffffffff


	//   ....[5]....
        /*0084*/ 	.word	0xffffffff


	//----- nvinfo : EIATTR_COOP_GROUP_INSTR_OFFSETS
	.align		4
.L_21:
        /*0088*/ 	.byte	0x04, 0x28
        /*008a*/ 	.short	(.L_23 - .L_22)


	//   ....[0]....
.L_22:
        /*008c*/ 	.word	0x000000c0


	//   ....[1]....
        /*0090*/ 	.word	0x000000f0


	//   ....[2]....
        /*0094*/ 	.word	0x00000110


	//   ....[3]....
        /*0098*/ 	.word	0x00000130


	//   ....[4]....
        /*009c*/ 	.word	0x00000150


	//   ....[5]....
        /*00a0*/ 	.word	0x000001d0


	//----- nvinfo : EIATTR_EXIT_INSTR_OFFSETS
	.align		4
.L_23:
        /*00a4*/ 	.byte	0x04, 0x1c
        /*00a6*/ 	.short	(.L_25 - .L_24)


	//   ....[0]....
.L_24:
        /*00a8*/ 	.word	0x00000340


	//----- nvinfo : EIATTR_REQNTID
	.align		4
.L_25:
        /*00ac*/ 	.byte	0x04, 0x10
        /*00ae*/ 	.short	(.L_27 - .L_26)
.L_26:
        /*00b0*/ 	.word	0x00000040
        /*00b4*/ 	.word	0x00000001
        /*00b8*/ 	.word	0x00000001
.L_27:


//--------------------- .nv.callgraph             --------------------------
	.section	.nv.callgraph,"",@"SHT_CUDA_CALLGRAPH"
	.align	4
	.sectionentsize	8
	.align		4
        /*0000*/ 	.word	0x00000000
	.align		4
        /*0004*/ 	.word	0xffffffff
	.align		4
        /*0008*/ 	.word	0x00000000
	.align		4
        /*000c*/ 	.word	0xfffffffe
	.align		4
        /*0010*/ 	.word	0x00000000
	.align		4
        /*0014*/ 	.word	0xfffffffd
	.align		4
        /*0018*/ 	.word	0x00000000
	.align		4
        /*001c*/ 	.word	0xfffffffc


//--------------------- .nv.rel.action            --------------------------
	.section	.nv.rel.action,"",@"SHT_CUDA_RELOCINFO"
	.align	8
	.sectionentsize	8
        /*0000*/ 	.byte	0x73, 0x00, 0x00, 0x00, 0x00, 0x00, 0x00, 0x00, 0x00, 0x00, 0x00, 0x11, 0x25, 0x00, 0x05, 0x36


//--------------------- .nv.constant0.triton_per_fused_add_mul_pow_reciprocal_select_sum_unsqueeze_19 --------------------------
	.section	.nv.constant0.triton_per_fused_add_mul_pow_reciprocal_select_sum_unsqueeze_19,"a",@progbits
	.sectionflags	@""
	.align	4
.nv.constant0.triton_per_fused_add_mul_pow_reciprocal_select_sum_unsqueeze_19:
	.zero		392


//--------------------- .text.triton_per_fused_add_mul_pow_reciprocal_select_sum_unsqueeze_19 --------------------------
	.section	.text.triton_per_fused_add_mul_pow_reciprocal_select_sum_unsqueeze_19,"ax",@progbits
	.sectionflags	@"SHF_BARRIERS=1"
	.sectioninfo	@"SHI_REGISTERS=18"
	.align	128
        .global         triton_per_fused_add_mul_pow_reciprocal_select_sum_unsqueeze_19
        .type           triton_per_fused_add_mul_pow_reciprocal_select_sum_unsqueeze_19,@function
        .size           triton_per_fused_add_mul_pow_reciprocal_select_sum_unsqueeze_19,(.L_x_1 - triton_per_fused_add_mul_pow_reciprocal_select_sum_unsqueeze_19)
        .other          triton_per_fused_add_mul_pow_reciprocal_select_sum_unsqueeze_19,@"STO_CUDA_ENTRY STV_DEFAULT"
triton_per_fused_add_mul_pow_reciprocal_select_sum_unsqueeze_19:
.text.triton_per_fused_add_mul_pow_reciprocal_select_sum_unsqueeze_19:
[----:B------:R-:W-:Y:S02]  /*0000*/  MOV R1, c[0x0][0x28] ;  /* 0x00000a0000017a02 */ /* 0x000fe40000000f00 */
[----:B------:R-:W0:Y:S01]  /*0010*/  S2R R13, SR_TID.X ;  /* 0x00000000000d7919 */ /* 0x000e220000002100 */
[----:B------:R-:W-:Y:S01]  /*0020*/  MOV R15, 0x4 ;  /* 0x00000004000f7802 */ /* 0x000fe20000000f00 */
[----:B------:R-:W-:Y:S01]  /*0030*/  ULDC.64 UR4, c[0x0][0x118] ;  /* 0x0000460000047ab9 */ /* 0x000fe20000000a00 */
[----:B0-----:R-:W-:-:S05]  /*0040*/  LOP3.LUT R4, R13, 0x3f, RZ, 0xc0, !PT ;  /* 0x0000003f0d047812 */ /* 0x001fca00078ec0ff */
[----:B------:R-:W-:-:S05]  /*0050*/  IMAD.WIDE.U32 R2, R4, R15, c[0x0][0x168] ;  /* 0x00005a0004027625 */ /* 0x000fca00078e000f */
[----:B------:R0:W2:Y:S01]  /*0060*/  LDG.E R0, [R2.64+0xd00] ;  /* 0x000d000402007981 */ /* 0x0000a2000c1e1900 */
[C---:B------:R-:W-:Y:S02]  /*0070*/  LOP3.LUT P0, RZ, R13.reuse, 0x1f, RZ, 0xc0, !PT ;  /* 0x0000001f0dff7812 */ /* 0x040fe4000780c0ff */
[----:B------:R-:W-:Y:S02]  /*0080*/  ISETP.GE.AND P1, PT, R13, 0x2, PT ;  /* 0x000000020d00780c */ /* 0x000fe40003f26270 */
[----:B0-----:R-:W-:-:S04]  /*0090*/  SHF.R.U32.HI R2, RZ, 0x3, R13 ;  /* 0x00000003ff027819 */ /* 0x001fc8000001160d */
[----:B------:R-:W-:Y:S01]  /*00a0*/  LOP3.LUT R3, R2, 0x4, RZ, 0xc0, !PT ;  /* 0x0000000402037812 */ /* 0x000fe200078ec0ff */
[----:B--2---:R-:W-:-:S06]  /*00b0*/  FMUL R5, R0, R0 ;  /* 0x0000000000057220 */ /* 0x004fcc0000400000 */
[----:B------:R-:W0:Y:S02]  /*00c0*/  SHFL.BFLY PT, R5, R5, 0x10, 0x1f ;  /* 0x0e001f0005057f89 */ /* 0x000e2400000e0000 */
[----:B0-----:R-:W-:Y:S01]  /*00d0*/  FFMA R6, R0, R0, R5 ;  /* 0x0000000000067223 */ /* 0x001fe20000000005 */
[----:B------:R-:W-:-:S04]  /*00e0*/  LOP3.LUT R5, R13, 0x1, RZ, 0xc0, !PT ;  /* 0x000000010d057812 */ /* 0x000fc800078ec0ff */
[----:B------:R-:W0:Y:S02]  /*00f0*/  SHFL.BFLY PT, R7, R6, 0x8, 0x1f ;  /* 0x0d001f0006077f89 */ /* 0x000e2400000e0000 */
[----:B0-----:R-:W-:-:S05]  /*0100*/  FADD R7, R6, R7 ;  /* 0x0000000706077221 */ /* 0x001fca0000000000 */
[----:B------:R-:W0:Y:S02]  /*0110*/  SHFL.BFLY PT, R8, R7, 0x4, 0x1f ;  /* 0x0c801f0007087f89 */ /* 0x000e2400000e0000 */
[----:B0-----:R-:W-:-:S05]  /*0120*/  FADD R8, R7, R8 ;  /* 0x0000000807087221 */ /* 0x001fca0000000000 */
[----:B------:R-:W0:Y:S02]  /*0130*/  SHFL.BFLY PT, R9, R8, 0x2, 0x1f ;  /* 0x0c401f0008097f89 */ /* 0x000e2400000e0000 */
[----:B0-----:R-:W-:-:S05]  /*0140*/  FADD R9, R8, R9 ;  /* 0x0000000908097221 */ /* 0x001fca0000000000 */
[----:B------:R-:W0:Y:S02]  /*0150*/  SHFL.BFLY PT, R10, R9, 0x1, 0x1f ;  /* 0x0c201f00090a7f89 */ /* 0x000e2400000e0000 */
[----:B0-----:R-:W-:-:S05]  /*0160*/  FADD R10, R9, R10 ;  /* 0x0000000a090a7221 */ /* 0x001fca0000000000 */
[----:B------:R0:W-:Y:S04]  /*0170*/  @!P0 STS [R3], R10 ;  /* 0x0000000a03008388 */ /* 0x0001e80000000800 */
[----:B------:R-:W-:Y:S01]  /*0180*/  BAR.SYNC.DEFER_BLOCKING 0x0 ;  /* 0x0000000000007b1d */ /* 0x000fe20000010000 */
[----:B------:R-:W-:-:S04]  /*0190*/  ISETP.NE.U32.AND P0, PT, R5, 0x1, PT ;  /* 0x000000010500780c */ /* 0x000fc80003f05070 */
[----:B------:R-:W-:Y:S02]  /*01a0*/  ISETP.LT.AND P0, PT, R13, 0x2, P0 ;  /* 0x000000020d00780c */ /* 0x000fe40000701270 */
[----:B0-----:R-:W-:Y:S01]  /*01b0*/  MOV R3, 0x3e800000 ;  /* 0x3e80000000037802 */ /* 0x001fe20000000f00 */
[----:B------:R-:W0:Y:S04]  /*01c0*/  @!P1 LDS R11, [R13.X4] ;  /* 0x000000000d0b9984 */ /* 0x000e280000004800 */
[----:B0-----:R-:W0:Y:S02]  /*01d0*/  SHFL.BFLY PT, R2, R11, 0x1, 0x1f ;  /* 0x0c201f000b027f89 */ /* 0x001e2400000e0000 */
[----:B0-----:R-:W-:-:S05]  /*01e0*/  FADD R2, R11, R2 ;  /* 0x000000020b027221 */ /* 0x001fca0000000000 */
[----:B------:R-:W-:Y:S04]  /*01f0*/  @P0 STS [R13.X4], R2 ;  /* 0x000000020d000388 */ /* 0x000fe80000004800 */
[----:B------:R-:W-:Y:S06]  /*0200*/  BAR.SYNC.DEFER_BLOCKING 0x0 ;  /* 0x0000000000007b1d */ /* 0x000fec0000010000 */
[----:B------:R-:W0:Y:S02]  /*0210*/  LDS R5, [RZ] ;  /* 0x00000000ff057984 */ /* 0x000e240000000800 */
[----:B0-----:R-:W-:-:S02]  /*0220*/  FADD R6, R5, 9.9999999392252902908e-09 ;  /* 0x322bcc7705067421 */ /* 0x001fc40000000000 */
[----:B------:R-:W-:Y:S03]  /*0230*/  BAR.SYNC.DEFER_BLOCKING 0x0 ;  /* 0x0000000000007b1d */ /* 0x000fe60000010000 */
[C---:B------:R-:W-:Y:S02]  /*0240*/  FSETP.GT.AND P1, PT, |R6|.reuse, 8.50705917302346158658e+37, PT ;  /* 0x7e8000000600780b */ /* 0x040fe40003f24200 */
[----:B------:R-:W-:Y:S02]  /*0250*/  FSETP.GEU.AND P0, PT, |R6|, 1.175494350822287508e-38, PT ;  /* 0x008000000600780b */ /* 0x000fe40003f0e200 */
[----:B------:R-:W-:-:S09]  /*0260*/  FSEL R3, R3, 1, P1 ;  /* 0x3f80000003037808 */ /* 0x000fd20000800000 */
[----:B------:R-:W-:Y:S01]  /*0270*/  @P1 FMUL R6, R6, 0.25 ;  /* 0x3e80000006061820 */ /* 0x000fe20000400000 */
[C---:B------:R-:W-:Y:S01]  /*0280*/  ISETP.NE.AND P1, PT, R4.reuse, RZ, PT ;  /* 0x000000ff0400720c */ /* 0x040fe20003f25270 */
[----:B------:R-:W-:Y:S01]  /*0290*/  @!P0 FMUL R3, R3, 16777216 ;  /* 0x4b80000003038820 */ /* 0x000fe20000400000 */
[----:B------:R-:W-:Y:S01]  /*02a0*/  IMAD.WIDE.U32 R4, R4, R15, c[0x0][0x170] ;  /* 0x00005c0004047625 */ /* 0x000fe200078e000f */
[----:B------:R-:W-:-:S06]  /*02b0*/  @!P0 FMUL R6, R6, 16777216 ;  /* 0x4b80000006068820 */ /* 0x000fcc0000400000 */
[----:B------:R-:W0:Y:S04]  /*02c0*/  MUFU.RCP R6, R6 ;  /* 0x0000000600067308 */ /* 0x000e280000001000 */
[----:B------:R-:W-:Y:S01]  /*02d0*/  @!P1 MOV R2, c[0x0][0x160] ;  /* 0x0000580000029a02 */ /* 0x000fe20000000f00 */
[----:B0-----:R-:W-:Y:S01]  /*02e0*/  FMUL R7, R6, R3 ;  /* 0x0000000306077220 */ /* 0x001fe20000400000 */
[----:B------:R-:W-:-:S03]  /*02f0*/  @!P1 MOV R3, c[0x0][0x164] ;  /* 0x0000590000039a02 */ /* 0x000fc60000000f00 */
[----:B------:R-:W-:Y:S02]  /*0300*/  FADD R9, R7, R7 ;  /* 0x0000000707097221 */ /* 0x000fe40000000000 */
[----:B------:R-:W-:Y:S02]  /*0310*/  @!P1 STG.E [R2.64], R7 ;  /* 0x0000000702009986 */ /* 0x000fe4000c101904 */
[----:B------:R-:W-:-:S05]  /*0320*/  FMUL R9, R0, R9 ;  /* 0x0000000900097220 */ /* 0x000fca0000400000 */
[----:B------:R-:W-:Y:S01]  /*0330*/  STG.E [R4.64], R9 ;  /* 0x0000000904007986 */ /* 0x000fe2000c101904 */
[----:B------:R-:W-:Y:S05]  /*0340*/  EXIT ;  /* 0x000000000000794d */ /* 0x000fea0003800000 */
.L_x_0:
[----:B------:R-:W-:-:S00]  /*0350*/  BRA `(.L_x_0) ;  /* 0xfffffff000007947 */ /* 0x000fc0000383ffff */
[----:B------:R-:W-:-:S00]  /*0360*/  NOP ;  /* 0x0000000000007918 */ /* 0x000fc00000000000 */
        /* <DEDUP_REMOVED lines=9> */
.L_x_1:


//--------------------- .nv.shared.triton_per_fused_add_mul_pow_reciprocal_select_sum_unsqueeze_19 --------------------------
	.section	.nv.shared.triton_per_fused_add_mul_pow_reciprocal_select_sum_unsqueeze_19,"aw",@nobits
	.sectionflags	@""
	.align	16
